//
// Generated by NVIDIA NVVM Compiler
//
// Compiler Build ID: CL-36424714
// Cuda compilation tools, release 13.0, V13.0.88
// Based on NVVM 20.0.0
//

.version 9.0
.target sm_100
.address_size 64

	// .globl	_Z3sumPllill

.visible .entry _Z3sumPllill(
	.param .u64 .ptr .align 1 _Z3sumPllill_param_0,
	.param .u64 _Z3sumPllill_param_1,
	.param .u32 _Z3sumPllill_param_2,
	.param .u64 _Z3sumPllill_param_3,
	.param .u64 _Z3sumPllill_param_4
)
{
	.reg .pred 	%p<7>;
	.reg .b32 	%r<24>;
	.reg .b64 	%rd<36>;

	ld.param.u64 	%rd11, [_Z3sumPllill_param_0];
	ld.param.u64 	%rd7, [_Z3sumPllill_param_1];
	ld.param.u32 	%r22, [_Z3sumPllill_param_2];
	ld.param.u64 	%rd8, [_Z3sumPllill_param_3];
	ld.param.u64 	%rd9, [_Z3sumPllill_param_4];
	cvta.to.global.u64 	%rd1, %rd11;
	mov.u32 	%r7, %tid.x;
	mov.u32 	%r8, %ctaid.x;
	mov.u32 	%r9, %ntid.x;
	mad.lo.s32 	%r10, %r8, %r9, %r7;
	cvt.s64.s32 	%rd2, %r10;
	mul.lo.s64 	%rd3, %rd7, %rd2;
	add.s64 	%rd4, %rd8, %rd3;
	setp.lt.s64 	%p1, %rd9, %rd4;
	setp.lt.s64 	%p2, %rd7, 1;
	mov.b64 	%rd35, 0;
	or.pred  	%p3, %p1, %p2;
	@%p3 bra 	$L__BB0_2;
	add.s64 	%rd12, %rd4, 1;
	add.s64 	%rd13, %rd4, %rd7;
	max.s64 	%rd14, %rd12, %rd13;
	not.b64 	%rd15, %rd3;
	add.s64 	%rd16, %rd14, %rd15;
	sub.s64 	%rd17, %rd16, %rd8;
	sub.s64 	%rd18, %rd9, %rd4;
	min.u64 	%rd19, %rd17, %rd18;
	mad.lo.s64 	%rd20, %rd19, %rd4, %rd19;
	add.s64 	%rd21, %rd4, %rd20;
	add.s64 	%rd22, %rd19, -1;
	mul.lo.s64 	%rd23, %rd19, %rd22;
	mul.hi.u64 	%rd24, %rd19, %rd22;
	mov.b64 	{%r11, %r12}, %rd24;
	mov.b64 	{%r13, %r14}, %rd23;
	shf.l.wrap.b32 	%r15, %r14, %r11, 31;
	shf.l.wrap.b32 	%r16, %r13, %r14, 31;
	mov.b64 	%rd25, {%r16, %r15};
	add.s64 	%rd35, %rd21, %rd25;
$L__BB0_2:
	shl.b64 	%rd26, %rd2, 3;
	add.s64 	%rd27, %rd1, %rd26;
	st.global.u64 	[%rd27], %rd35;
	bar.sync 	0;
	setp.lt.s32 	%p4, %r22, 1;
	@%p4 bra 	$L__BB0_7;
	cvt.u32.u64 	%r18, %rd2;
	shl.b32 	%r1, %r18, 1;
	mov.b32 	%r23, 1;
$L__BB0_4:
	setp.ge.s32 	%p5, %r18, %r22;
	@%p5 bra 	$L__BB0_6;
	mul.lo.s32 	%r20, %r1, %r23;
	add.s32 	%r21, %r20, %r23;
	mul.wide.s32 	%rd28, %r21, 8;
	add.s64 	%rd29, %rd1, %rd28;
	ld.global.u64 	%rd30, [%rd29];
	mul.wide.s32 	%rd31, %r20, 8;
	add.s64 	%rd32, %rd1, %rd31;
	ld.global.u64 	%rd33, [%rd32];
	add.s64 	%rd34, %rd33, %rd30;
	st.global.u64 	[%rd32], %rd34;
$L__BB0_6:
	shl.b32 	%r23, %r23, 1;
	shr.u32 	%r5, %r22, 1;
	bar.sync 	0;
	setp.gt.u32 	%p6, %r22, 1;
	mov.u32 	%r22, %r5;
	@%p6 bra 	$L__BB0_4;
$L__BB0_7:
	ret;

}


// ===== COMPILED SASS (sm_100) =====

	.target	sm_100

	.elftype	@"ET_EXEC"


//--------------------- .note.nv.tkinfo           --------------------------
	.section	.note.nv.tkinfo,"",@"SHT_NOTE"
	.sectionflags	@"SHF_NOTE_NV_TKINFO"
	.tkinfo
        /*0018*/ 	.word	0x00000002
        /*0030*/ 	.string	""
        /*0030*/ 	.string	"ptxas"
        /*0030*/ 	.string	"Cuda compilation tools, release 13.0, V13.0.88"
        /*0030*/ 	.string	"Build cuda_13.0.r13.0/compiler.36424714_0"
        /*0030*/ 	.string	"-arch sm_100 -m 64 "



//--------------------- .note.nv.cuinfo           --------------------------
	.section	.note.nv.cuinfo,"",@"SHT_NOTE"
	.sectionflags	@"SHF_NOTE_NV_CUINFO"
        /*0018*/ 	.short	0x0002
        /*001a*/ 	.short	0x0064
        /*001c*/ 	.short	0x0082
	.zero		2


//--------------------- .nv.info                  --------------------------
	.section	.nv.info,"",@"SHT_CUDA_INFO"
	.align	4


	//----- nvinfo : EIATTR_REGCOUNT
	.align		4
        /*0000*/ 	.byte	0x04, 0x2f
        /*0002*/ 	.short	(.L_1 - .L_0)
	.align		4
.L_0:
        /*0004*/ 	.word	index@(_Z3sumPllill)
        /*0008*/ 	.word	0x00000014


	//----- nvinfo : EIATTR_FRAME_SIZE
	.align		4
.L_1:
        /*000c*/ 	.byte	0x04, 0x11
        /*000e*/ 	.short	(.L_3 - .L_2)
	.align		4
.L_2:
        /*0010*/ 	.word	index@(_Z3sumPllill)
        /*0014*/ 	.word	0x00000000


	//----- nvinfo : EIATTR_MIN_STACK_SIZE
	.align		4
.L_3:
        /*0018*/ 	.byte	0x04, 0x12
        /*001a*/ 	.short	(.L_5 - .L_4)
	.align		4
.L_4:
        /*001c*/ 	.word	index@(_Z3sumPllill)
        /*0020*/ 	.word	0x00000000
.L_5:


//--------------------- .nv.compat                --------------------------
	.section	.nv.compat,"",@"SHT_CUDA_COMPAT_INFO"
	.align	4
        /*0000*/ 	.byte	0x02, 0x09, 0x00, 0x00, 0x02, 0x02, 0x01, 0x00, 0x02, 0x05, 0x05, 0x00, 0x03, 0x07, 0x01, 0x01
        /*0010*/ 	.byte	0x02, 0x03, 0x00, 0x00, 0x02, 0x06, 0x01, 0x00, 0x04, 0x0b, 0x08, 0x00, 0x09, 0x00, 0x00, 0x00
        /*0020*/ 	.byte	0x00, 0x00, 0x00, 0x00


//--------------------- .nv.info._Z3sumPllill     --------------------------
	.section	.nv.info._Z3sumPllill,"",@"SHT_CUDA_INFO"
	.sectionflags	@""
	.align	4


	//----- nvinfo : EIATTR_CUDA_API_VERSION
	.align		4
        /*0000*/ 	.byte	0x04, 0x37
        /*0002*/ 	.short	(.L_7 - .L_6)
.L_6:
        /*0004*/ 	.word	0x00000082


	//----- nvinfo : EIATTR_KPARAM_INFO
	.align		4
.L_7:
        /*0008*/ 	.byte	0x04, 0x17
        /*000a*/ 	.short	(.L_9 - .L_8)
.L_8:
        /*000c*/ 	.word	0x00000000
        /*0010*/ 	.short	0x0004
        /*0012*/ 	.short	0x0020
        /*0014*/ 	.byte	0x00, 0xf0, 0x21, 0x00


	//----- nvinfo : EIATTR_KPARAM_INFO
	.align		4
.L_9:
        /*0018*/ 	.byte	0x04, 0x17
        /*001a*/ 	.short	(.L_11 - .L_10)
.L_10:
        /*001c*/ 	.word	0x00000000
        /*0020*/ 	.short	0x0003
        /*0022*/ 	.short	0x0018
        /*0024*/ 	.byte	0x00, 0xf0, 0x21, 0x00


	//----- nvinfo : EIATTR_KPARAM_INFO
	.align		4
.L_11:
        /*0028*/ 	.byte	0x04, 0x17
        /*002a*/ 	.short	(.L_13 - .L_12)
.L_12:
        /*002c*/ 	.word	0x00000000
        /*0030*/ 	.short	0x0002
        /*0032*/ 	.short	0x0010
        /*0034*/ 	.byte	0x00, 0xf0, 0x11, 0x00


	//----- nvinfo : EIATTR_KPARAM_INFO
	.align		4
.L_13:
        /*0038*/ 	.byte	0x04, 0x17
        /*003a*/ 	.short	(.L_15 - .L_14)
.L_14:
        /*003c*/ 	.word	0x00000000
        /*0040*/ 	.short	0x0001
        /*0042*/ 	.short	0x0008
        /*0044*/ 	.byte	0x00, 0xf0, 0x21, 0x00


	//----- nvinfo : EIATTR_KPARAM_INFO
	.align		4
.L_15:
        /*0048*/ 	.byte	0x04, 0x17
        /*004a*/ 	.short	(.L_17 - .L_16)
.L_16:
        /*004c*/ 	.word	0x00000000
        /*0050*/ 	.short	0x0000
        /*0052*/ 	.short	0x0000
        /*0054*/ 	.byte	0x00, 0xf5, 0x21, 0x00


	//----- nvinfo : EIATTR_SPARSE_MMA_MASK
	.align		4
.L_17:
        /*0058*/ 	.byte	0x03, 0x50
        /*005a*/ 	.short	0x0000


	//----- nvinfo : EIATTR_MAXREG_COUNT
	.align		4
        /*005c*/ 	.byte	0x03, 0x1b
        /*005e*/ 	.short	0x00ff


	//----- nvinfo : EIATTR_NUM_BARRIERS
	.align		4
        /*0060*/ 	.byte	0x02, 0x4c
        /*0062*/ 	.byte	0x01
	.zero		1


	//----- nvinfo : EIATTR_MERCURY_ISA_VERSION
	.align		4
        /*0064*/ 	.byte	0x03, 0x5f
        /*0066*/ 	.short	0x0101


	//----- nvinfo : EIATTR_VRC_CTA_INIT_COUNT
	.align		4
        /*0068*/ 	.byte	0x02, 0x4a
	.zero		1
	.zero		1


	//----- nvinfo : EIATTR_EXIT_INSTR_OFFSETS
	.align		4
        /*006c*/ 	.byte	0x04, 0x1c
        /*006e*/ 	.short	(.L_19 - .L_18)


	//   ....[0]....
.L_18:
        /*0070*/ 	.word	0x00000420


	//   ....[1]....
        /*0074*/ 	.word	0x000005a0


	//----- nvinfo : EIATTR_CRS_STACK_SIZE
	.align		4
.L_19:
        /*0078*/ 	.byte	0x04, 0x1e
        /*007a*/ 	.short	(.L_21 - .L_20)
.L_20:
        /*007c*/ 	.word	0x00000000


	//----- nvinfo : EIATTR_CBANK_PARAM_SIZE
	.align		4
.L_21:
        /*0080*/ 	.byte	0x03, 0x19
        /*0082*/ 	.short	0x0028


	//----- nvinfo : EIATTR_PARAM_CBANK
	.align		4
        /*0084*/ 	.byte	0x04, 0x0a
        /*0086*/ 	.short	(.L_23 - .L_22)
	.align		4
.L_22:
        /*0088*/ 	.word	index@(.nv.constant0._Z3sumPllill)
        /*008c*/ 	.short	0x0380
        /*008e*/ 	.short	0x0028


	//----- nvinfo : EIATTR_SW_WAR
	.align		4
.L_23:
        /*0090*/ 	.byte	0x04, 0x36
        /*0092*/ 	.short	(.L_25 - .L_24)
.L_24:
        /*0094*/ 	.word	0x00000008
.L_25:


//--------------------- .nv.callgraph             --------------------------
	.section	.nv.callgraph,"",@"SHT_CUDA_CALLGRAPH"
	.align	4
	.sectionentsize	8
	.align		4
        /*0000*/ 	.word	0x00000000
	.align		4
        /*0004*/ 	.word	0xffffffff
	.align		4
        /*0008*/ 	.word	0x00000000
	.align		4
        /*000c*/ 	.word	0xfffffffe
	.align		4
        /*0010*/ 	.word	0x00000000
	.align		4
        /*0014*/ 	.word	0xfffffffd
	.align		4
        /*0018*/ 	.word	0x00000000
	.align		4
        /*001c*/ 	.word	0xfffffffc


//--------------------- .text._Z3sumPllill        --------------------------
	.section	.text._Z3sumPllill,"ax",@progbits
	.align	128
        .global         _Z3sumPllill
        .type           _Z3sumPllill,@function
        .size           _Z3sumPllill,(.L_x_6 - _Z3sumPllill)
        .other          _Z3sumPllill,@"STO_CUDA_ENTRY STV_DEFAULT"
_Z3sumPllill:
.text._Z3sumPllill:
[----:B------:R-:W-:Y:S01]  /*0000*/  LDC R1, c[0x0][0x37c] ;  /* 0x0000df00ff017b82 */ /* 0x000fe20000000800 */
[----:B------:R-:W0:Y:S07]  /*0010*/  S2R R0, SR_TID.X ;  /* 0x0000000000007919 */ /* 0x000e2e0000002100 */
[----:B------:R-:W0:Y:S01]  /*0020*/  S2UR UR4, SR_CTAID.X ;  /* 0x00000000000479c3 */ /* 0x000e220000002500 */
[----:B------:R-:W1:Y:S01]  /*0030*/  LDCU.64 UR6, c[0x0][0x398] ;  /* 0x00007300ff0677ac */ /* 0x000e620008000a00 */
[----:B------:R-:W-:Y:S06]  /*0040*/  BSSY.RECONVERGENT B0, `(.L_x_0) ;  /* 0x0000033000007945 */ /* 0x000fec0003800200 */
[----:B------:R-:W0:Y:S08]  /*0050*/  LDC R3, c[0x0][0x360] ;  /* 0x0000d800ff037b82 */ /* 0x000e300000000800 */
[----:B------:R-:W2:Y:S01]  /*0060*/  LDC.64 R4, c[0x0][0x388] ;  /* 0x0000e200ff047b82 */ /* 0x000ea20000000a00 */
[----:B0-----:R-:W-:Y:S01]  /*0070*/  IMAD R0, R3, UR4, R0 ;  /* 0x0000000403007c24 */ /* 0x001fe2000f8e0200 */
[----:B------:R-:W0:Y:S04]  /*0080*/  LDCU.64 UR4, c[0x0][0x3a0] ;  /* 0x00007400ff0477ac */ /* 0x000e280008000a00 */
[----:B------:R-:W-:Y:S01]  /*0090*/  SHF.R.S32.HI R3, RZ, 0x1f, R0 ;  /* 0x0000001fff037819 */ /* 0x000fe20000011400 */
[----:B--2---:R-:W-:Y:S01]  /*00a0*/  IMAD.WIDE.U32 R8, R0, R4, RZ ;  /* 0x0000000400087225 */ /* 0x004fe200078e00ff */
[----:B------:R-:W-:-:S03]  /*00b0*/  ISETP.GE.U32.AND P0, PT, R4, 0x1, PT ;  /* 0x000000010400780c */ /* 0x000fc60003f06070 */
[----:B------:R-:W-:Y:S01]  /*00c0*/  IMAD R2, R3, R4, RZ ;  /* 0x0000000403027224 */ /* 0x000fe200078e02ff */
[----:B-1----:R-:W-:Y:S02]  /*00d0*/  IADD3 R7, P1, PT, R8, UR6, RZ ;  /* 0x0000000608077c10 */ /* 0x002fe4000ff3e0ff */
[----:B------:R-:W-:Y:S01]  /*00e0*/  ISETP.GE.AND.EX P0, PT, R5, RZ, PT, P0 ;  /* 0x000000ff0500720c */ /* 0x000fe20003f06300 */
[----:B------:R-:W-:Y:S01]  /*00f0*/  IMAD R11, R0, R5, R2 ;  /* 0x00000005000b7224 */ /* 0x000fe200078e0202 */
[----:B0-----:R-:W-:-:S03]  /*0100*/  ISETP.GT.U32.AND P2, PT, R7, UR4, PT ;  /* 0x0000000407007c0c */ /* 0x001fc6000bf44070 */
[----:B------:R-:W-:Y:S01]  /*0110*/  IMAD.IADD R12, R9, 0x1, R11 ;  /* 0x00000001090c7824 */ /* 0x000fe200078e020b */
[----:B------:R-:W-:-:S04]  /*0120*/  CS2R R10, SRZ ;  /* 0x00000000000a7805 */ /* 0x000fc8000001ff00 */
[----:B------:R-:W-:-:S04]  /*0130*/  IADD3.X R2, PT, PT, R12, UR7, RZ, P1, !PT ;  /* 0x000000070c027c10 */ /* 0x000fc80008ffe4ff */
[----:B------:R-:W-:-:S13]  /*0140*/  ISETP.GT.OR.EX P0, PT, R2, UR5, !P0, P2 ;  /* 0x0000000502007c0c */ /* 0x000fda000c704720 */
[----:B------:R-:W-:Y:S05]  /*0150*/  @P0 BRA `(.L_x_1) ;  /* 0x0000000000840947 */ /* 0x000fea0003800000 */
[C---:B------:R-:W-:Y:S02]  /*0160*/  IADD3 R4, P0, PT, R7.reuse, R4, RZ ;  /* 0x0000000407047210 */ /* 0x040fe40007f1e0ff */
[----:B------:R-:W-:Y:S02]  /*0170*/  IADD3 R11, P1, PT, R7, 0x1, RZ ;  /* 0x00000001070b7810 */ /* 0x000fe40007f3e0ff */
[----:B------:R-:W-:Y:S01]  /*0180*/  LOP3.LUT R9, RZ, R8, RZ, 0x33, !PT ;  /* 0x00000008ff097212 */ /* 0x000fe200078e33ff */
[----:B------:R-:W-:Y:S01]  /*0190*/  IMAD.X R5, R2, 0x1, R5, P0 ;  /* 0x0000000102057824 */ /* 0x000fe200000e0605 */
[----:B------:R-:W-:Y:S01]  /*01a0*/  ISETP.GT.U32.AND P0, PT, R11, R4, PT ;  /* 0x000000040b00720c */ /* 0x000fe20003f04070 */
[----:B------:R-:W-:-:S05]  /*01b0*/  IMAD.X R10, RZ, RZ, R2, P1 ;  /* 0x000000ffff0a7224 */ /* 0x000fca00008e0602 */
[----:B------:R-:W-:-:S04]  /*01c0*/  ISETP.GT.AND.EX P0, PT, R10, R5, PT, P0 ;  /* 0x000000050a00720c */ /* 0x000fc80003f04300 */
[----:B------:R-:W-:Y:S02]  /*01d0*/  SEL R6, R11, R4, P0 ;  /* 0x000000040b067207 */ /* 0x000fe40000000000 */
[----:B------:R-:W-:Y:S02]  /*01e0*/  SEL R11, R10, R5, P0 ;  /* 0x000000050a0b7207 */ /* 0x000fe40000000000 */
[----:B------:R-:W-:Y:S02]  /*01f0*/  IADD3 R9, P0, P1, R6, -UR6, R9 ;  /* 0x8000000606097c10 */ /* 0x000fe4000f91e009 */
[----:B------:R-:W-:Y:S02]  /*0200*/  LOP3.LUT R6, RZ, R12, RZ, 0x33, !PT ;  /* 0x0000000cff067212 */ /* 0x000fe400078e33ff */
[----:B------:R-:W-:Y:S02]  /*0210*/  IADD3 R4, P2, PT, -R7, UR4, RZ ;  /* 0x0000000407047c10 */ /* 0x000fe4000ff5e1ff */
[----:B------:R-:W-:-:S02]  /*0220*/  IADD3.X R6, PT, PT, R11, ~UR7, R6, P0, P1 ;  /* 0x800000070b067c10 */ /* 0x000fc400087e2406 */
[----:B------:R-:W-:Y:S02]  /*0230*/  IADD3.X R5, PT, PT, ~R2, UR5, RZ, P2, !PT ;  /* 0x0000000502057c10 */ /* 0x000fe400097fe5ff */
[----:B------:R-:W-:-:S04]  /*0240*/  ISETP.LT.U32.AND P0, PT, R9, R4, PT ;  /* 0x000000040900720c */ /* 0x000fc80003f01070 */
[----:B------:R-:W-:-:S04]  /*0250*/  ISETP.LT.U32.AND.EX P0, PT, R6, R5, PT, P0 ;  /* 0x000000050600720c */ /* 0x000fc80003f01100 */
[----:B------:R-:W-:Y:S02]  /*0260*/  SEL R4, R9, R4, P0 ;  /* 0x0000000409047207 */ /* 0x000fe40000000000 */
[----:B------:R-:W-:Y:S02]  /*0270*/  SEL R5, R6, R5, P0 ;  /* 0x0000000506057207 */ /* 0x000fe40000000000 */
[----:B------:R-:W-:-:S03]  /*0280*/  IADD3 R11, P0, PT, R4, -0x1, RZ ;  /* 0xffffffff040b7810 */ /* 0x000fc60007f1e0ff */
[C---:B------:R-:W-:Y:S01]  /*0290*/  IMAD R17, R5.reuse, R7, RZ ;  /* 0x0000000705117224 */ /* 0x040fe200078e02ff */
[C---:B------:R-:W-:Y:S01]  /*02a0*/  IADD3.X R15, PT, PT, R5.reuse, -0x1, RZ, P0, !PT ;  /* 0xffffffff050f7810 */ /* 0x040fe200007fe4ff */
[----:B------:R-:W-:-:S04]  /*02b0*/  IMAD.WIDE.U32 R8, R5, R11, RZ ;  /* 0x0000000b05087225 */ /* 0x000fc800078e00ff */
[----:B------:R-:W-:-:S04]  /*02c0*/  IMAD.WIDE.U32 R10, R4, R11, RZ ;  /* 0x0000000b040a7225 */ /* 0x000fc800078e00ff */
[----:B------:R-:W-:-:S04]  /*02d0*/  IMAD.WIDE.U32 R12, R15, R4, R8 ;  /* 0x000000040f0c7225 */ /* 0x000fc800078e0008 */
[----:B------:R-:W-:Y:S01]  /*02e0*/  IMAD.WIDE.U32 R8, R4, R7, R4 ;  /* 0x0000000704087225 */ /* 0x000fe200078e0004 */
[----:B------:R-:W-:-:S03]  /*02f0*/  IADD3 R11, P0, PT, R11, R12, RZ ;  /* 0x0000000c0b0b7210 */ /* 0x000fc60007f1e0ff */
[----:B------:R-:W-:Y:S01]  /*0300*/  IMAD R17, R4, R2, R17 ;  /* 0x0000000204117224 */ /* 0x000fe200078e0211 */
[----:B------:R-:W-:Y:S01]  /*0310*/  SHF.L.W.U32.HI R10, R10, 0x1f, R11 ;  /* 0x0000001f0a0a7819 */ /* 0x000fe20000010e0b */
[----:B------:R-:W-:-:S03]  /*0320*/  IMAD.X R4, R15, R5, R13, P0 ;  /* 0x000000050f047224 */ /* 0x000fc600000e060d */
[----:B------:R-:W-:Y:S01]  /*0330*/  IADD3 R10, P0, P1, R10, R7, R8 ;  /* 0x000000070a0a7210 */ /* 0x000fe2000791e008 */
[----:B------:R-:W-:Y:S01]  /*0340*/  IMAD.IADD R8, R9, 0x1, R17 ;  /* 0x0000000109087824 */ /* 0x000fe200078e0211 */
[----:B------:R-:W-:-:S04]  /*0350*/  SHF.L.W.U32.HI R5, R11, 0x1f, R4 ;  /* 0x0000001f0b057819 */ /* 0x000fc80000010e04 */
[----:B------:R-:W-:-:S07]  /*0360*/  IADD3.X R11, PT, PT, R5, R2, R8, P0, P1 ;  /* 0x00000002050b7210 */ /* 0x000fce00007e2408 */
.L_x_1:
[----:B------:R-:W-:Y:S05]  /*0370*/  BSYNC.RECONVERGENT B0 ;  /* 0x0000000000007941 */ /* 0x000fea0003800200 */
.L_x_0:
[----:B------:R-:W0:Y:S01]  /*0380*/  LDC R2, c[0x0][0x390] ;  /* 0x0000e400ff027b82 */ /* 0x000e220000000800 */
[----:B------:R-:W1:Y:S01]  /*0390*/  LDCU.64 UR10, c[0x0][0x380] ;  /* 0x00007000ff0a77ac */ /* 0x000e620008000a00 */
[----:B------:R-:W2:Y:S01]  /*03a0*/  LDCU.64 UR8, c[0x0][0x358] ;  /* 0x00006b00ff0877ac */ /* 0x000ea20008000a00 */
[----:B-1----:R-:W-:-:S04]  /*03b0*/  LEA R4, P0, R0, UR10, 0x3 ;  /* 0x0000000a00047c11 */ /* 0x002fc8000f8018ff */
[----:B------:R-:W-:Y:S01]  /*03c0*/  LEA.HI.X R5, R0, UR11, R3, 0x3, P0 ;  /* 0x0000000b00057c11 */ /* 0x000fe200080f1c03 */
[----:B------:R-:W-:Y:S01]  /*03d0*/  IMAD.MOV.U32 R3, RZ, RZ, R11 ;  /* 0x000000ffff037224 */ /* 0x000fe200078e000b */
[----:B0-----:R-:W-:Y:S01]  /*03e0*/  ISETP.GE.AND P0, PT, R2, 0x1, PT ;  /* 0x000000010200780c */ /* 0x001fe20003f06270 */
[----:B------:R-:W-:-:S05]  /*03f0*/  IMAD.MOV.U32 R2, RZ, RZ, R10 ;  /* 0x000000ffff027224 */ /* 0x000fca00078e000a */
[----:B--2---:R0:W-:Y:S01]  /*0400*/  STG.E.64 desc[UR8][R4.64], R2 ;  /* 0x0000000204007986 */ /* 0x0041e2000c101b08 */
[----:B------:R-:W-:Y:S06]  /*0410*/  BAR.SYNC.DEFER_BLOCKING 0x0 ;  /* 0x0000000000007b1d */ /* 0x000fec0000010000 */
[----:B------:R-:W-:Y:S05]  /*0420*/  @!P0 EXIT ;  /* 0x000000000000894d */ /* 0x000fea0003800000 */
[----:B------:R-:W1:Y:S01]  /*0430*/  LDC.64 R8, c[0x0][0x380] ;  /* 0x0000e000ff087b82 */ /* 0x000e620000000a00 */
[----:B------:R-:W-:Y:S01]  /*0440*/  IMAD.SHL.U32 R10, R0, 0x2, RZ ;  /* 0x00000002000a7824 */ /* 0x000fe200078e00ff */
[----:B------:R-:W2:Y:S01]  /*0450*/  LDCU UR4, c[0x0][0x390] ;  /* 0x00007200ff0477ac */ /* 0x000ea20008000800 */
[----:B------:R-:W-:-:S05]  /*0460*/  UMOV UR6, 0x1 ;  /* 0x0000000100067882 */ /* 0x000fca0000000000 */
.L_x_4:
[----:B--2---:R-:W-:Y:S01]  /*0470*/  ISETP.GE.AND P0, PT, R0, UR4, PT ;  /* 0x0000000400007c0c */ /* 0x004fe2000bf06270 */
[----:B------:R-:W-:-:S12]  /*0480*/  BSSY.RECONVERGENT B0, `(.L_x_2) ;  /* 0x000000b000007945 */ /* 0x000fd80003800200 */
[----:B------:R-:W-:Y:S05]  /*0490*/  @P0 BRA `(.L_x_3) ;  /* 0x0000000000240947 */ /* 0x000fea0003800000 */
[----:B0-----:R-:W-:-:S04]  /*04a0*/  IMAD R5, R10, UR6, RZ ;  /* 0x000000060a057c24 */ /* 0x001fc8000f8e02ff */
[C---:B------:R-:W-:Y:S02]  /*04b0*/  VIADD R3, R5.reuse, UR6 ;  /* 0x0000000605037c36 */ /* 0x040fe40008000000 */
[----:B-1----:R-:W-:-:S04]  /*04c0*/  IMAD.WIDE R4, R5, 0x8, R8 ;  /* 0x0000000805047825 */ /* 0x002fc800078e0208 */
[----:B------:R-:W-:Y:S01]  /*04d0*/  IMAD.WIDE R2, R3, 0x8, R8 ;  /* 0x0000000803027825 */ /* 0x000fe200078e0208 */
[----:B------:R-:W2:Y:S05]  /*04e0*/  LDG.E.64 R6, desc[UR8][R4.64] ;  /* 0x0000000804067981 */ /* 0x000eaa000c1e1b00 */
[----:B------:R-:W2:Y:S02]  /*04f0*/  LDG.E.64 R2, desc[UR8][R2.64] ;  /* 0x0000000802027981 */ /* 0x000ea4000c1e1b00 */
[----:B--2---:R-:W-:-:S05]  /*0500*/  IADD3 R6, P0, PT, R2, R6, RZ ;  /* 0x0000000602067210 */ /* 0x004fca0007f1e0ff */
[----:B------:R-:W-:-:S05]  /*0510*/  IMAD.X R7, R3, 0x1, R7, P0 ;  /* 0x0000000103077824 */ /* 0x000fca00000e0607 */
[----:B------:R2:W-:Y:S03]  /*0520*/  STG.E.64 desc[UR8][R4.64], R6 ;  /* 0x0000000604007986 */ /* 0x0005e6000c101b08 */
.L_x_3:
[----:B------:R-:W-:Y:S05]  /*0530*/  BSYNC.RECONVERGENT B0 ;  /* 0x0000000000007941 */ /* 0x000fea0003800200 */
.L_x_2:
[----:B------:R-:W-:Y:S01]  /*0540*/  BAR.SYNC.DEFER_BLOCKING 0x0 ;  /* 0x0000000000007b1d */ /* 0x000fe20000010000 */
[----:B------:R-:W-:Y:S02]  /*0550*/  UISETP.GT.U32.AND UP0, UPT, UR4, 0x1, UPT ;  /* 0x000000010400788c */ /* 0x000fe4000bf04070 */
[----:B------:R-:W-:Y:S02]  /*0560*/  USHF.R.U32.HI UR5, URZ, 0x1, UR4 ;  /* 0x00000001ff057899 */ /* 0x000fe40008011604 */
[----:B------:R-:W-:-:S05]  /*0570*/  USHF.L.U32 UR6, UR6, 0x1, URZ ;  /* 0x0000000106067899 */ /* 0x000fca00080006ff */
[----:B------:R-:W-:Y:S01]  /*0580*/  UMOV UR4, UR5 ;  /* 0x0000000500047c82 */ /* 0x000fe20008000000 */
[----:B------:R-:W-:Y:S06]  /*0590*/  BRA.U UP0, `(.L_x_4) ;  /* 0xfffffffd00b47547 */ /* 0x000fec000b83ffff */
[----:B------:R-:W-:Y:S05]  /*05a0*/  EXIT ;  /* 0x000000000000794d */ /* 0x000fea0003800000 */
.L_x_5:
[----:B------:R-:W-:-:S00]  /*05b0*/  BRA `(.L_x_5) ;  /* 0xfffffffc00fc7947 */ /* 0x000fc0000383ffff */
[----:B------:R-:W-:-:S00]  /*05c0*/  NOP ;  /* 0x0000000000007918 */ /* 0x000fc00000000000 */
        /* <DEDUP_REMOVED lines=11> */
.L_x_6:


//--------------------- .nv.shared.reserved.0     --------------------------
	.section	.nv.shared.reserved.0,"aw",@nobits
	.weak		__nv_reservedSMEM_offset_0_alias
	.size		__nv_reservedSMEM_offset_0_alias, 0, 64
	.other		__nv_reservedSMEM_offset_0_alias,@"STO_CUDA_RESERVED_SHARED STV_DEFAULT"
__nv_reservedSMEM_offset_0_alias:
	.zero		0
	.zero		64


//--------------------- .nv.constant0._Z3sumPllill --------------------------
	.section	.nv.constant0._Z3sumPllill,"a",@progbits
	.sectionflags	@""
	.align	4
.nv.constant0._Z3sumPllill:
	.zero		936


//--------------------- SYMBOLS --------------------------

	.type		.nv.reservedSmem.offset0,@object
	.size		.nv.reservedSmem.offset0,0x4
